//
// Generated by NVIDIA NVVM Compiler
//
// Compiler Build ID: CL-36424714
// Cuda compilation tools, release 13.0, V13.0.88
// Based on NVVM 20.0.0
//

.version 9.0
.target sm_100
.address_size 64

	// .globl	_Z19get_approx_matchingv
.extern .func  (.param .b32 func_retval0) vprintf
(
	.param .b64 vprintf_param_0,
	.param .b64 vprintf_param_1
)
;
.global .align 4 .b8 d_edges_u[16];
.global .align 4 .b8 d_edges_v[16];
.global .align 4 .b8 d_visited_1[8];
.global .align 4 .b8 d_visited_2[8];
.global .align 4 .b8 d_matched[16];
.global .align 4 .b8 d_first_edge[8];
.global .align 1 .b8 $str[23] = {91, 37, 100, 93, 37, 100, 32, 105, 115, 32, 117, 110, 118, 105, 115, 105, 116, 101, 100, 100, 32, 10};
.global .align 1 .b8 $str$1[30] = {91, 37, 100, 93, 37, 100, 32, 105, 115, 32, 117, 110, 118, 105, 115, 105, 116, 101, 100, 58, 58, 58, 58, 58, 32, 37, 100, 32, 10};
.global .align 1 .b8 $str$2[21] = {80, 97, 105, 114, 105, 110, 103, 32, 37, 100, 32, 119, 105, 116, 104, 32, 37, 100, 32, 10};
.global .align 1 .b8 $str$3[21] = {91, 37, 100, 93, 37, 100, 32, 105, 115, 32, 118, 105, 115, 105, 116, 101, 100, 100, 32, 10};

.visible .entry _Z19get_approx_matchingv()
{
	.local .align 8 .b8 	__local_depot0[16];
	.reg .b64 	%SP;
	.reg .b64 	%SPL;
	.reg .pred 	%p<4>;
	.reg .b32 	%r<22>;
	.reg .b64 	%rd<26>;

	mov.u64 	%SPL, __local_depot0;
	cvta.local.u64 	%SP, %SPL;
	add.u64 	%rd4, %SP, 0;
	add.u64 	%rd1, %SPL, 0;
	mov.u32 	%r6, %ctaid.x;
	shl.b32 	%r7, %r6, 10;
	mov.u32 	%r8, %tid.x;
	or.b32  	%r1, %r7, %r8;
	setp.gt.s32 	%p1, %r1, 3;
	@%p1 bra 	$L__BB0_5;
	mul.wide.s32 	%rd5, %r1, 4;
	mov.u64 	%rd6, d_edges_u;
	add.s64 	%rd2, %rd6, %rd5;
	ld.global.u32 	%r2, [%rd2];
	mul.wide.s32 	%rd7, %r2, 4;
	mov.u64 	%rd8, d_visited_1;
	add.s64 	%rd9, %rd8, %rd7;
	atom.global.exch.b32 	%r9, [%rd9], 1;
	setp.ne.s32 	%p2, %r9, 0;
	@%p2 bra 	$L__BB0_5;
	st.local.v2.u32 	[%rd1], {%r1, %r2};
	mov.u64 	%rd10, $str;
	cvta.global.u64 	%rd11, %rd10;
	{ // callseq 0, 0
	.param .b64 param0;
	st.param.b64 	[param0], %rd11;
	.param .b64 param1;
	st.param.b64 	[param1], %rd4;
	.param .b32 retval0;
	call.uni (retval0), 
	vprintf, 
	(
	param0, 
	param1
	);
	ld.param.b32 	%r10, [retval0];
	} // callseq 0
	mov.u64 	%rd14, d_edges_v;
	add.s64 	%rd3, %rd14, %rd5;
	ld.global.u32 	%r5, [%rd3];
	mul.wide.s32 	%rd15, %r5, 4;
	mov.u64 	%rd16, d_visited_2;
	add.s64 	%rd17, %rd16, %rd15;
	atom.global.exch.b32 	%r12, [%rd17], 1;
	setp.ne.s32 	%p3, %r12, 0;
	@%p3 bra 	$L__BB0_4;
	st.local.v2.u32 	[%rd1], {%r1, %r5};
	mov.b32 	%r15, 0;
	st.local.u32 	[%rd1+8], %r15;
	mov.u64 	%rd21, $str$1;
	cvta.global.u64 	%rd22, %rd21;
	{ // callseq 2, 0
	.param .b64 param0;
	st.param.b64 	[param0], %rd22;
	.param .b64 param1;
	st.param.b64 	[param1], %rd4;
	.param .b32 retval0;
	call.uni (retval0), 
	vprintf, 
	(
	param0, 
	param1
	);
	ld.param.b32 	%r16, [retval0];
	} // callseq 2
	ld.global.u32 	%r18, [%rd2];
	ld.global.u32 	%r19, [%rd3];
	st.local.v2.u32 	[%rd1], {%r18, %r19};
	mov.u64 	%rd24, $str$2;
	cvta.global.u64 	%rd25, %rd24;
	{ // callseq 3, 0
	.param .b64 param0;
	st.param.b64 	[param0], %rd25;
	.param .b64 param1;
	st.param.b64 	[param1], %rd4;
	.param .b32 retval0;
	call.uni (retval0), 
	vprintf, 
	(
	param0, 
	param1
	);
	ld.param.b32 	%r20, [retval0];
	} // callseq 3
	bra.uni 	$L__BB0_5;
$L__BB0_4:
	st.local.v2.u32 	[%rd1], {%r1, %r5};
	mov.u64 	%rd18, $str$3;
	cvta.global.u64 	%rd19, %rd18;
	{ // callseq 1, 0
	.param .b64 param0;
	st.param.b64 	[param0], %rd19;
	.param .b64 param1;
	st.param.b64 	[param1], %rd4;
	.param .b32 retval0;
	call.uni (retval0), 
	vprintf, 
	(
	param0, 
	param1
	);
	ld.param.b32 	%r13, [retval0];
	} // callseq 1
$L__BB0_5:
	ret;

}


// ===== COMPILED SASS (sm_100) =====

	.target	sm_100

	.elftype	@"ET_EXEC"


//--------------------- .note.nv.tkinfo           --------------------------
	.section	.note.nv.tkinfo,"",@"SHT_NOTE"
	.sectionflags	@"SHF_NOTE_NV_TKINFO"
	.tkinfo
        /*0018*/ 	.word	0x00000002
        /*0030*/ 	.string	""
        /*0030*/ 	.string	"ptxas"
        /*0030*/ 	.string	"Cuda compilation tools, release 13.0, V13.0.88"
        /*0030*/ 	.string	"Build cuda_13.0.r13.0/compiler.36424714_0"
        /*0030*/ 	.string	"-arch sm_100 -m 64 "



//--------------------- .note.nv.cuinfo           --------------------------
	.section	.note.nv.cuinfo,"",@"SHT_NOTE"
	.sectionflags	@"SHF_NOTE_NV_CUINFO"
        /*0018*/ 	.short	0x0002
        /*001a*/ 	.short	0x0064
        /*001c*/ 	.short	0x0082
	.zero		2


//--------------------- .nv.info                  --------------------------
	.section	.nv.info,"",@"SHT_CUDA_INFO"
	.align	4


	//----- nvinfo : EIATTR_REGCOUNT
	.align		4
        /*0000*/ 	.byte	0x04, 0x2f
        /*0002*/ 	.short	(.L_11 - .L_10)
	.align		4
.L_10:
        /*0004*/ 	.word	index@(_Z19get_approx_matchingv)
        /*0008*/ 	.word	0x0000001c


	//----- nvinfo : EIATTR_FRAME_SIZE
	.align		4
.L_11:
        /*000c*/ 	.byte	0x04, 0x11
        /*000e*/ 	.short	(.L_13 - .L_12)
	.align		4
.L_12:
        /*0010*/ 	.word	index@(_Z19get_approx_matchingv)
        /*0014*/ 	.word	0x00000010


	//----- nvinfo : EIATTR_MIN_STACK_SIZE
	.align		4
.L_13:
        /*0018*/ 	.byte	0x04, 0x12
        /*001a*/ 	.short	(.L_15 - .L_14)
	.align		4
.L_14:
        /*001c*/ 	.word	index@(_Z19get_approx_matchingv)
        /*0020*/ 	.word	0x00000010
.L_15:


//--------------------- .nv.compat                --------------------------
	.section	.nv.compat,"",@"SHT_CUDA_COMPAT_INFO"
	.align	4
        /*0000*/ 	.byte	0x02, 0x09, 0x00, 0x00, 0x02, 0x02, 0x01, 0x00, 0x02, 0x05, 0x05, 0x00, 0x03, 0x07, 0x01, 0x01
        /*0010*/ 	.byte	0x02, 0x03, 0x00, 0x00, 0x02, 0x06, 0x01, 0x00, 0x04, 0x0b, 0x08, 0x00, 0x09, 0x00, 0x00, 0x00
        /*0020*/ 	.byte	0x00, 0x00, 0x00, 0x00


//--------------------- .nv.info._Z19get_approx_matchingv --------------------------
	.section	.nv.info._Z19get_approx_matchingv,"",@"SHT_CUDA_INFO"
	.sectionflags	@""
	.align	4


	//----- nvinfo : EIATTR_CUDA_API_VERSION
	.align		4
        /*0000*/ 	.byte	0x04, 0x37
        /*0002*/ 	.short	(.L_17 - .L_16)
.L_16:
        /*0004*/ 	.word	0x00000082


	//----- nvinfo : EIATTR_SPARSE_MMA_MASK
	.align		4
.L_17:
        /*0008*/ 	.byte	0x03, 0x50
        /*000a*/ 	.short	0x0000


	//----- nvinfo : EIATTR_MAXREG_COUNT
	.align		4
        /*000c*/ 	.byte	0x03, 0x1b
        /*000e*/ 	.short	0x00ff


	//----- nvinfo : EIATTR_EXTERNS
	.align		4
        /*0010*/ 	.byte	0x04, 0x0f
        /*0012*/ 	.short	(.L_19 - .L_18)


	//   ....[0]....
	.align		4
.L_18:
        /*0014*/ 	.word	index@(vprintf)


	//----- nvinfo : EIATTR_MERCURY_ISA_VERSION
	.align		4
.L_19:
        /*0018*/ 	.byte	0x03, 0x5f
        /*001a*/ 	.short	0x0101


	//----- nvinfo : EIATTR_VRC_CTA_INIT_COUNT
	.align		4
        /*001c*/ 	.byte	0x02, 0x4a
	.zero		1
	.zero		1


	//----- nvinfo : EIATTR_SYSCALL_OFFSETS
	.align		4
        /*0020*/ 	.byte	0x04, 0x46
        /*0022*/ 	.short	(.L_21 - .L_20)


	//   ....[0]....
.L_20:
        /*0024*/ 	.word	0x000001f0


	//   ....[1]....
        /*0028*/ 	.word	0x00000330


	//   ....[2]....
        /*002c*/ 	.word	0x000003e0


	//   ....[3]....
        /*0030*/ 	.word	0x000004a0


	//----- nvinfo : EIATTR_EXIT_INSTR_OFFSETS
	.align		4
.L_21:
        /*0034*/ 	.byte	0x04, 0x1c
        /*0036*/ 	.short	(.L_23 - .L_22)


	//   ....[0]....
.L_22:
        /*0038*/ 	.word	0x000000b0


	//   ....[1]....
        /*003c*/ 	.word	0x00000150


	//   ....[2]....
        /*0040*/ 	.word	0x000003f0


	//   ....[3]....
        /*0044*/ 	.word	0x000004b0


	//----- nvinfo : EIATTR_CRS_STACK_SIZE
	.align		4
.L_23:
        /*0048*/ 	.byte	0x04, 0x1e
        /*004a*/ 	.short	(.L_25 - .L_24)
.L_24:
        /*004c*/ 	.word	0x00000000


	//----- nvinfo : EIATTR_SW_WAR
	.align		4
.L_25:
        /*0050*/ 	.byte	0x04, 0x36
        /*0052*/ 	.short	(.L_27 - .L_26)
.L_26:
        /*0054*/ 	.word	0x00000008
.L_27:


//--------------------- .nv.callgraph             --------------------------
	.section	.nv.callgraph,"",@"SHT_CUDA_CALLGRAPH"
	.align	4
	.sectionentsize	8
	.align		4
        /*0000*/ 	.word	0x00000000
	.align		4
        /*0004*/ 	.word	0xffffffff
	.align		4
        /*0008*/ 	.word	index@(_Z19get_approx_matchingv)
	.align		4
        /*000c*/ 	.word	index@(vprintf)
	.align		4
        /*0010*/ 	.word	0x00000000
	.align		4
        /*0014*/ 	.word	0xfffffffe
	.align		4
        /*0018*/ 	.word	0x00000000
	.align		4
        /*001c*/ 	.word	0xfffffffd
	.align		4
        /*0020*/ 	.word	0x00000000
	.align		4
        /*0024*/ 	.word	0xfffffffc


//--------------------- .nv.constant4             --------------------------
	.section	.nv.constant4,"a",@progbits
	.align	8
	.align		8
.nv.constant4:
        /*0000*/ 	.dword	vprintf
	.align		8
        /*0008*/ 	.dword	d_edges_u
	.align		8
        /*0010*/ 	.dword	d_edges_v
	.align		8
        /*0018*/ 	.dword	d_visited_1
	.align		8
        /*0020*/ 	.dword	d_visited_2
	.align		8
        /*0028*/ 	.dword	d_matched
	.align		8
        /*0030*/ 	.dword	d_first_edge
	.align		8
        /*0038*/ 	.dword	$str
	.align		8
        /*0040*/ 	.dword	$str$1
	.align		8
        /*0048*/ 	.dword	$str$2
	.align		8
        /*0050*/ 	.dword	$str$3


//--------------------- .text._Z19get_approx_matchingv --------------------------
	.section	.text._Z19get_approx_matchingv,"ax",@progbits
	.align	128
        .global         _Z19get_approx_matchingv
        .type           _Z19get_approx_matchingv,@function
        .size           _Z19get_approx_matchingv,(.L_x_6 - _Z19get_approx_matchingv)
        .other          _Z19get_approx_matchingv,@"STO_CUDA_ENTRY STV_DEFAULT"
_Z19get_approx_matchingv:
.text._Z19get_approx_matchingv:
[----:B------:R-:W0:Y:S01]  /*0000*/  LDC R1, c[0x0][0x37c] ;  /* 0x0000df00ff017b82 */ /* 0x000e220000000800 */
[----:B------:R-:W1:Y:S07]  /*0010*/  S2R R2, SR_TID.X ;  /* 0x0000000000027919 */ /* 0x000e6e0000002100 */
[----:B------:R-:W2:Y:S01]  /*0020*/  S2UR UR4, SR_CTAID.X ;  /* 0x00000000000479c3 */ /* 0x000ea20000002500 */
[----:B------:R-:W3:Y:S01]  /*0030*/  LDCU UR5, c[0x0][0x2f8] ;  /* 0x00005f00ff0577ac */ /* 0x000ee20008000800 */
[----:B0-----:R-:W-:Y:S01]  /*0040*/  VIADD R1, R1, 0xfffffff0 ;  /* 0xfffffff001017836 */ /* 0x001fe20000000000 */
[----:B------:R-:W0:Y:S04]  /*0050*/  LDCU UR6, c[0x0][0x2fc] ;  /* 0x00005f80ff0677ac */ /* 0x000e280008000800 */
[----:B---3--:R-:W-:Y:S01]  /*0060*/  IADD3 R22, P1, PT, R1, UR5, RZ ;  /* 0x0000000501167c10 */ /* 0x008fe2000ff3e0ff */
[----:B--2---:R-:W-:-:S04]  /*0070*/  USHF.L.U32 UR4, UR4, 0xa, URZ ;  /* 0x0000000a04047899 */ /* 0x004fc800080006ff */
[----:B0-----:R-:W-:Y:S02]  /*0080*/  IMAD.X R23, RZ, RZ, UR6, P1 ;  /* 0x00000006ff177e24 */ /* 0x001fe400088e06ff */
[----:B-1----:R-:W-:-:S04]  /*0090*/  LOP3.LUT R2, R2, UR4, RZ, 0xfc, !PT ;  /* 0x0000000402027c12 */ /* 0x002fc8000f8efcff */
[----:B------:R-:W-:-:S13]  /*00a0*/  ISETP.GT.AND P0, PT, R2, 0x3, PT ;  /* 0x000000030200780c */ /* 0x000fda0003f04270 */
[----:B------:R-:W-:Y:S05]  /*00b0*/  @P0 EXIT ;  /* 0x000000000000094d */ /* 0x000fea0003800000 */
[----:B------:R-:W0:Y:S01]  /*00c0*/  LDC.64 R18, c[0x4][0x8] ;  /* 0x01000200ff127b82 */ /* 0x000e220000000a00 */
[----:B------:R-:W1:Y:S07]  /*00d0*/  LDCU.64 UR36, c[0x0][0x358] ;  /* 0x00006b00ff2477ac */ /* 0x000e6e0008000a00 */
[----:B------:R-:W2:Y:S01]  /*00e0*/  LDC.64 R4, c[0x4][0x18] ;  /* 0x01000600ff047b82 */ /* 0x000ea20000000a00 */
[----:B0-----:R-:W-:-:S05]  /*00f0*/  IMAD.WIDE R18, R2, 0x4, R18 ;  /* 0x0000000402127825 */ /* 0x001fca00078e0212 */
[----:B-1----:R-:W2:Y:S01]  /*0100*/  LDG.E R3, desc[UR36][R18.64] ;  /* 0x0000002412037981 */ /* 0x002ea2000c1e1900 */
[----:B------:R-:W-:Y:S02]  /*0110*/  HFMA2 R7, -RZ, RZ, 0, 5.9604644775390625e-08 ;  /* 0x00000001ff077431 */ /* 0x000fe400000001ff */
[----:B--2---:R-:W-:-:S06]  /*0120*/  IMAD.WIDE R4, R3, 0x4, R4 ;  /* 0x0000000403047825 */ /* 0x004fcc00078e0204 */
[----:B------:R-:W2:Y:S02]  /*0130*/  ATOMG.E.EXCH.STRONG.GPU PT, R4, desc[UR36][R4.64], R7 ;  /* 0x80000007040479a8 */ /* 0x000ea4000c1ef124 */
[----:B--2---:R-:W-:-:S13]  /*0140*/  ISETP.NE.AND P0, PT, R4, RZ, PT ;  /* 0x000000ff0400720c */ /* 0x004fda0003f05270 */
[----:B------:R-:W-:Y:S05]  /*0150*/  @P0 EXIT ;  /* 0x000000000000094d */ /* 0x000fea0003800000 */
[----:B------:R-:W-:Y:S01]  /*0160*/  MOV R24, 0x0 ;  /* 0x0000000000187802 */ /* 0x000fe20000000f00 */
[----:B------:R0:W-:Y:S01]  /*0170*/  STL.64 [R1], R2 ;  /* 0x0000000201007387 */ /* 0x0001e20000100a00 */
[----:B------:R-:W1:Y:S01]  /*0180*/  LDCU.64 UR4, c[0x4][0x38] ;  /* 0x01000700ff0477ac */ /* 0x000e620008000a00 */
[----:B------:R-:W-:Y:S01]  /*0190*/  MOV R6, R22 ;  /* 0x0000001600067202 */ /* 0x000fe20000000f00 */
[----:B------:R0:W2:Y:S01]  /*01a0*/  LDC.64 R8, c[0x4][R24] ;  /* 0x0100000018087b82 */ /* 0x0000a20000000a00 */
[----:B------:R-:W-:Y:S02]  /*01b0*/  IMAD.MOV.U32 R7, RZ, RZ, R23 ;  /* 0x000000ffff077224 */ /* 0x000fe400078e0017 */
[----:B-1----:R-:W-:Y:S02]  /*01c0*/  IMAD.U32 R4, RZ, RZ, UR4 ;  /* 0x00000004ff047e24 */ /* 0x002fe4000f8e00ff */
[----:B0-----:R-:W-:-:S07]  /*01d0*/  IMAD.U32 R5, RZ, RZ, UR5 ;  /* 0x00000005ff057e24 */ /* 0x001fce000f8e00ff */
[----:B------:R-:W-:-:S07]  /*01e0*/  LEPC R20, `(.L_x_0) ;  /* 0x000000001014794e */ /* 0x000fce0000000000 */
[----:B--2---:R-:W-:Y:S05]  /*01f0*/  CALL.ABS.NOINC R8 ;  /* 0x0000000008007343 */ /* 0x004fea0003c00000 */
.L_x_0:
[----:B------:R-:W0:Y:S08]  /*0200*/  LDC.64 R16, c[0x4][0x10] ;  /* 0x01000400ff107b82 */ /* 0x000e300000000a00 */
[----:B------:R-:W1:Y:S01]  /*0210*/  LDC.64 R4, c[0x4][0x20] ;  /* 0x01000800ff047b82 */ /* 0x000e620000000a00 */
[----:B0-----:R-:W-:-:S05]  /*0220*/  IMAD.WIDE R16, R2, 0x4, R16 ;  /* 0x0000000402107825 */ /* 0x001fca00078e0210 */
[----:B------:R-:W1:Y:S01]  /*0230*/  LDG.E R9, desc[UR36][R16.64] ;  /* 0x0000002410097981 */ /* 0x000e62000c1e1900 */
[----:B------:R-:W-:Y:S02]  /*0240*/  IMAD.MOV.U32 R3, RZ, RZ, 0x1 ;  /* 0x00000001ff037424 */ /* 0x000fe400078e00ff */
[----:B-1----:R-:W-:-:S06]  /*0250*/  IMAD.WIDE R4, R9, 0x4, R4 ;  /* 0x0000000409047825 */ /* 0x002fcc00078e0204 */
[----:B------:R-:W2:Y:S02]  /*0260*/  ATOMG.E.EXCH.STRONG.GPU PT, R4, desc[UR36][R4.64], R3 ;  /* 0x80000003040479a8 */ /* 0x000ea4000c1ef124 */
[----:B--2---:R-:W-:-:S13]  /*0270*/  ISETP.NE.AND P0, PT, R4, RZ, PT ;  /* 0x000000ff0400720c */ /* 0x004fda0003f05270 */
[----:B------:R-:W-:Y:S05]  /*0280*/  @P0 BRA `(.L_x_1) ;  /* 0x00000000005c0947 */ /* 0x000fea0003800000 */
[----:B------:R-:W-:Y:S01]  /*0290*/  MOV R8, R2 ;  /* 0x0000000200087202 */ /* 0x000fe20000000f00 */
[----:B------:R0:W-:Y:S01]  /*02a0*/  STL [R1+0x8], RZ ;  /* 0x000008ff01007387 */ /* 0x0001e20000100800 */
[----:B------:R0:W1:Y:S01]  /*02b0*/  LDC.64 R2, c[0x4][R24] ;  /* 0x0100000018027b82 */ /* 0x0000620000000a00 */
[----:B------:R-:W2:Y:S01]  /*02c0*/  LDCU.64 UR4, c[0x4][0x40] ;  /* 0x01000800ff0477ac */ /* 0x000ea20008000a00 */
[----:B------:R-:W-:Y:S01]  /*02d0*/  MOV R6, R22 ;  /* 0x0000001600067202 */ /* 0x000fe20000000f00 */
[----:B------:R0:W-:Y:S01]  /*02e0*/  STL.64 [R1], R8 ;  /* 0x0000000801007387 */ /* 0x0001e20000100a00 */
[----:B------:R-:W-:Y:S02]  /*02f0*/  IMAD.MOV.U32 R7, RZ, RZ, R23 ;  /* 0x000000ffff077224 */ /* 0x000fe400078e0017 */
[----:B--2---:R-:W-:Y:S02]  /*0300*/  IMAD.U32 R4, RZ, RZ, UR4 ;  /* 0x00000004ff047e24 */ /* 0x004fe4000f8e00ff */
[----:B0-----:R-:W-:-:S07]  /*0310*/  IMAD.U32 R5, RZ, RZ, UR5 ;  /* 0x00000005ff057e24 */ /* 0x001fce000f8e00ff */
[----:B------:R-:W-:-:S07]  /*0320*/  LEPC R20, `(.L_x_2) ;  /* 0x000000001014794e */ /* 0x000fce0000000000 */
[----:B-1----:R-:W-:Y:S05]  /*0330*/  CALL.ABS.NOINC R2 ;  /* 0x0000000002007343 */ /* 0x002fea0003c00000 */
.L_x_2:
[----:B------:R-:W2:Y:S04]  /*0340*/  LDG.E R2, desc[UR36][R18.64] ;  /* 0x0000002412027981 */ /* 0x000ea8000c1e1900 */
[----:B------:R-:W2:Y:S01]  /*0350*/  LDG.E R3, desc[UR36][R16.64] ;  /* 0x0000002410037981 */ /* 0x000ea2000c1e1900 */
[----:B------:R-:W0:Y:S01]  /*0360*/  LDC.64 R24, c[0x4][R24] ;  /* 0x0100000018187b82 */ /* 0x000e220000000a00 */
[----:B------:R-:W1:Y:S01]  /*0370*/  LDCU.64 UR4, c[0x4][0x48] ;  /* 0x01000900ff0477ac */ /* 0x000e620008000a00 */
[----:B------:R-:W-:Y:S01]  /*0380*/  MOV R6, R22 ;  /* 0x0000001600067202 */ /* 0x000fe20000000f00 */
[----:B------:R-:W-:Y:S01]  /*0390*/  IMAD.MOV.U32 R7, RZ, RZ, R23 ;  /* 0x000000ffff077224 */ /* 0x000fe200078e0017 */
[----:B-1----:R-:W-:Y:S01]  /*03a0*/  MOV R4, UR4 ;  /* 0x0000000400047c02 */ /* 0x002fe20008000f00 */
[----:B------:R-:W-:Y:S01]  /*03b0*/  IMAD.U32 R5, RZ, RZ, UR5 ;  /* 0x00000005ff057e24 */ /* 0x000fe2000f8e00ff */
[----:B0-2---:R1:W-:Y:S06]  /*03c0*/  STL.64 [R1], R2 ;  /* 0x0000000201007387 */ /* 0x0053ec0000100a00 */
[----:B------:R-:W-:-:S07]  /*03d0*/  LEPC R20, `(.L_x_3) ;  /* 0x000000001014794e */ /* 0x000fce0000000000 */
[----:B-1----:R-:W-:Y:S05]  /*03e0*/  CALL.ABS.NOINC R24 ;  /* 0x0000000018007343 */ /* 0x002fea0003c00000 */
.L_x_3:
[----:B------:R-:W-:Y:S05]  /*03f0*/  EXIT ;  /* 0x000000000000794d */ /* 0x000fea0003800000 */
.L_x_1:
[----:B------:R-:W-:Y:S01]  /*0400*/  MOV R8, R2 ;  /* 0x0000000200087202 */ /* 0x000fe20000000f00 */
[----:B------:R-:W0:Y:S01]  /*0410*/  LDCU.64 UR4, c[0x4][0x50] ;  /* 0x01000a00ff0477ac */ /* 0x000e220008000a00 */
[----:B------:R-:W-:Y:S01]  /*0420*/  MOV R0, 0x0 ;  /* 0x0000000000007802 */ /* 0x000fe20000000f00 */
[----:B------:R-:W-:Y:S01]  /*0430*/  IMAD.MOV.U32 R6, RZ, RZ, R22 ;  /* 0x000000ffff067224 */ /* 0x000fe200078e0016 */
[----:B------:R-:W-:Y:S01]  /*0440*/  MOV R7, R23 ;  /* 0x0000001700077202 */ /* 0x000fe20000000f00 */
[----:B------:R1:W-:Y:S01]  /*0450*/  STL.64 [R1], R8 ;  /* 0x0000000801007387 */ /* 0x0003e20000100a00 */
[----:B------:R1:W2:Y:S01]  /*0460*/  LDC.64 R2, c[0x4][R0] ;  /* 0x0100000000027b82 */ /* 0x0002a20000000a00 */
[----:B0-----:R-:W-:Y:S01]  /*0470*/  IMAD.U32 R4, RZ, RZ, UR4 ;  /* 0x00000004ff047e24 */ /* 0x001fe2000f8e00ff */
[----:B-1----:R-:W-:-:S07]  /*0480*/  MOV R5, UR5 ;  /* 0x0000000500057c02 */ /* 0x002fce0008000f00 */
[----:B------:R-:W-:-:S07]  /*0490*/  LEPC R20, `(.L_x_4) ;  /* 0x000000001014794e */ /* 0x000fce0000000000 */
[----:B--2---:R-:W-:Y:S05]  /*04a0*/  CALL.ABS.NOINC R2 ;  /* 0x0000000002007343 */ /* 0x004fea0003c00000 */
.L_x_4:
[----:B------:R-:W-:Y:S05]  /*04b0*/  EXIT ;  /* 0x000000000000794d */ /* 0x000fea0003800000 */
.L_x_5:
[----:B------:R-:W-:-:S00]  /*04c0*/  BRA `(.L_x_5) ;  /* 0xfffffffc00fc7947 */ /* 0x000fc0000383ffff */
[----:B------:R-:W-:-:S00]  /*04d0*/  NOP ;  /* 0x0000000000007918 */ /* 0x000fc00000000000 */
        /* <DEDUP_REMOVED lines=10> */
.L_x_6:


//--------------------- .nv.global.init           --------------------------
	.section	.nv.global.init,"aw",@progbits
.nv.global.init:
	.type		$str$2,@object
	.size		$str$2,($str$3 - $str$2)
$str$2:
        /*0000*/ 	.byte	0x50, 0x61, 0x69, 0x72, 0x69, 0x6e, 0x67, 0x20, 0x25, 0x64, 0x20, 0x77, 0x69, 0x74, 0x68, 0x20
        /*0010*/ 	.byte	0x25, 0x64, 0x20, 0x0a, 0x00
	.type		$str$3,@object
	.size		$str$3,($str - $str$3)
$str$3:
        /*0015*/ 	.byte	0x5b, 0x25, 0x64, 0x5d, 0x25, 0x64, 0x20, 0x69, 0x73, 0x20, 0x76, 0x69, 0x73, 0x69, 0x74, 0x65
        /*0025*/ 	.byte	0x64, 0x64, 0x20, 0x0a, 0x00
	.type		$str,@object
	.size		$str,($str$1 - $str)
$str:
        /*002a*/ 	.byte	0x5b, 0x25, 0x64, 0x5d, 0x25, 0x64, 0x20, 0x69, 0x73, 0x20, 0x75, 0x6e, 0x76, 0x69, 0x73, 0x69
        /*003a*/ 	.byte	0x74, 0x65, 0x64, 0x64, 0x20, 0x0a, 0x00
	.type		$str$1,@object
	.size		$str$1,(.L_7 - $str$1)
$str$1:
        /*0041*/ 	.byte	0x5b, 0x25, 0x64, 0x5d, 0x25, 0x64, 0x20, 0x69, 0x73, 0x20, 0x75, 0x6e, 0x76, 0x69, 0x73, 0x69
        /*0051*/ 	.byte	0x74, 0x65, 0x64, 0x3a, 0x3a, 0x3a, 0x3a, 0x3a, 0x20, 0x25, 0x64, 0x20, 0x0a, 0x00
.L_7:


//--------------------- .nv.shared.reserved.0     --------------------------
	.section	.nv.shared.reserved.0,"aw",@nobits
	.weak		__nv_reservedSMEM_offset_0_alias
	.size		__nv_reservedSMEM_offset_0_alias, 0, 64
	.other		__nv_reservedSMEM_offset_0_alias,@"STO_CUDA_RESERVED_SHARED STV_DEFAULT"
__nv_reservedSMEM_offset_0_alias:
	.zero		0
	.zero		64


//--------------------- .nv.global                --------------------------
	.section	.nv.global,"aw",@nobits
	.align	4
.nv.global:
	.type		d_visited_1,@object
	.size		d_visited_1,(d_first_edge - d_visited_1)
d_visited_1:
	.zero		8
	.type		d_first_edge,@object
	.size		d_first_edge,(d_visited_2 - d_first_edge)
d_first_edge:
	.zero		8
	.type		d_visited_2,@object
	.size		d_visited_2,(d_edges_u - d_visited_2)
d_visited_2:
	.zero		8
	.type		d_edges_u,@object
	.size		d_edges_u,(d_matched - d_edges_u)
d_edges_u:
	.zero		16
	.type		d_matched,@object
	.size		d_matched,(d_edges_v - d_matched)
d_matched:
	.zero		16
	.type		d_edges_v,@object
	.size		d_edges_v,(.L_1 - d_edges_v)
d_edges_v:
	.zero		16
.L_1:


//--------------------- .nv.constant0._Z19get_approx_matchingv --------------------------
	.section	.nv.constant0._Z19get_approx_matchingv,"a",@progbits
	.sectionflags	@""
	.align	4
.nv.constant0._Z19get_approx_matchingv:
	.zero		896


//--------------------- SYMBOLS --------------------------

	.type		.nv.reservedSmem.offset0,@object
	.size		.nv.reservedSmem.offset0,0x4
	.type		vprintf,@function
